//
// Generated by NVIDIA NVVM Compiler
//
// Compiler Build ID: CL-36424714
// Cuda compilation tools, release 13.0, V13.0.88
// Based on NVVM 20.0.0
//

.version 9.0
.target sm_100
.address_size 64

	// .globl	_Z14kernel_A_mul_BiiiPdS_S_

.visible .entry _Z14kernel_A_mul_BiiiPdS_S_(
	.param .u32 _Z14kernel_A_mul_BiiiPdS_S__param_0,
	.param .u32 _Z14kernel_A_mul_BiiiPdS_S__param_1,
	.param .u32 _Z14kernel_A_mul_BiiiPdS_S__param_2,
	.param .u64 .ptr .align 1 _Z14kernel_A_mul_BiiiPdS_S__param_3,
	.param .u64 .ptr .align 1 _Z14kernel_A_mul_BiiiPdS_S__param_4,
	.param .u64 .ptr .align 1 _Z14kernel_A_mul_BiiiPdS_S__param_5
)
{
	.reg .pred 	%p<13>;
	.reg .b32 	%r<46>;
	.reg .b64 	%rd<39>;
	.reg .b64 	%fd<68>;

	ld.param.u32 	%r22, [_Z14kernel_A_mul_BiiiPdS_S__param_0];
	ld.param.u32 	%r23, [_Z14kernel_A_mul_BiiiPdS_S__param_1];
	ld.param.u32 	%r21, [_Z14kernel_A_mul_BiiiPdS_S__param_2];
	ld.param.u64 	%rd3, [_Z14kernel_A_mul_BiiiPdS_S__param_3];
	ld.param.u64 	%rd4, [_Z14kernel_A_mul_BiiiPdS_S__param_4];
	ld.param.u64 	%rd5, [_Z14kernel_A_mul_BiiiPdS_S__param_5];
	cvta.to.global.u64 	%rd1, %rd5;
	cvta.to.global.u64 	%rd2, %rd4;
	mov.u32 	%r24, %ntid.x;
	mov.u32 	%r25, %ctaid.x;
	mov.u32 	%r26, %tid.x;
	mad.lo.s32 	%r1, %r24, %r25, %r26;
	mov.u32 	%r27, %ntid.y;
	mov.u32 	%r28, %ctaid.y;
	mov.u32 	%r29, %tid.y;
	mad.lo.s32 	%r30, %r27, %r28, %r29;
	setp.ge.s32 	%p1, %r1, %r22;
	setp.ge.s32 	%p2, %r30, %r23;
	or.pred  	%p3, %p1, %p2;
	@%p3 bra 	$L__BB0_14;
	setp.lt.s32 	%p4, %r21, 1;
	mov.f64 	%fd67, 0d0000000000000000;
	@%p4 bra 	$L__BB0_13;
	mul.lo.s32 	%r3, %r21, %r1;
	and.b32  	%r4, %r21, 7;
	setp.lt.u32 	%p5, %r21, 8;
	mov.f64 	%fd67, 0d0000000000000000;
	mov.b32 	%r44, 0;
	@%p5 bra 	$L__BB0_5;
	and.b32  	%r44, %r21, 2147483640;
	neg.s32 	%r42, %r44;
	shl.b32 	%r7, %r23, 3;
	mov.f64 	%fd67, 0d0000000000000000;
	mul.wide.s32 	%rd10, %r23, 8;
	mov.u32 	%r40, %r3;
	mov.u32 	%r41, %r30;
$L__BB0_4:
	.pragma "nounroll";
	mul.wide.s32 	%rd6, %r40, 8;
	add.s64 	%rd7, %rd2, %rd6;
	ld.global.f64 	%fd17, [%rd7];
	mul.wide.s32 	%rd8, %r41, 8;
	add.s64 	%rd9, %rd1, %rd8;
	ld.global.f64 	%fd18, [%rd9];
	fma.rn.f64 	%fd19, %fd17, %fd18, %fd67;
	ld.global.f64 	%fd20, [%rd7+8];
	add.s64 	%rd11, %rd9, %rd10;
	ld.global.f64 	%fd21, [%rd11];
	fma.rn.f64 	%fd22, %fd20, %fd21, %fd19;
	ld.global.f64 	%fd23, [%rd7+16];
	add.s64 	%rd12, %rd11, %rd10;
	ld.global.f64 	%fd24, [%rd12];
	fma.rn.f64 	%fd25, %fd23, %fd24, %fd22;
	ld.global.f64 	%fd26, [%rd7+24];
	add.s64 	%rd13, %rd12, %rd10;
	ld.global.f64 	%fd27, [%rd13];
	fma.rn.f64 	%fd28, %fd26, %fd27, %fd25;
	ld.global.f64 	%fd29, [%rd7+32];
	add.s64 	%rd14, %rd13, %rd10;
	ld.global.f64 	%fd30, [%rd14];
	fma.rn.f64 	%fd31, %fd29, %fd30, %fd28;
	ld.global.f64 	%fd32, [%rd7+40];
	add.s64 	%rd15, %rd14, %rd10;
	ld.global.f64 	%fd33, [%rd15];
	fma.rn.f64 	%fd34, %fd32, %fd33, %fd31;
	ld.global.f64 	%fd35, [%rd7+48];
	add.s64 	%rd16, %rd15, %rd10;
	ld.global.f64 	%fd36, [%rd16];
	fma.rn.f64 	%fd37, %fd35, %fd36, %fd34;
	ld.global.f64 	%fd38, [%rd7+56];
	add.s64 	%rd17, %rd16, %rd10;
	ld.global.f64 	%fd39, [%rd17];
	fma.rn.f64 	%fd67, %fd38, %fd39, %fd37;
	add.s32 	%r42, %r42, 8;
	add.s32 	%r41, %r41, %r7;
	add.s32 	%r40, %r40, 8;
	setp.ne.s32 	%p6, %r42, 0;
	@%p6 bra 	$L__BB0_4;
$L__BB0_5:
	setp.eq.s32 	%p7, %r4, 0;
	@%p7 bra 	$L__BB0_13;
	and.b32  	%r15, %r21, 3;
	setp.lt.u32 	%p8, %r4, 4;
	@%p8 bra 	$L__BB0_8;
	add.s32 	%r32, %r44, %r3;
	mul.wide.s32 	%rd18, %r32, 8;
	add.s64 	%rd19, %rd2, %rd18;
	ld.global.f64 	%fd41, [%rd19];
	mad.lo.s32 	%r33, %r44, %r23, %r30;
	mul.wide.s32 	%rd20, %r33, 8;
	add.s64 	%rd21, %rd1, %rd20;
	ld.global.f64 	%fd42, [%rd21];
	fma.rn.f64 	%fd43, %fd41, %fd42, %fd67;
	ld.global.f64 	%fd44, [%rd19+8];
	mul.wide.s32 	%rd22, %r23, 8;
	add.s64 	%rd23, %rd21, %rd22;
	ld.global.f64 	%fd45, [%rd23];
	fma.rn.f64 	%fd46, %fd44, %fd45, %fd43;
	ld.global.f64 	%fd47, [%rd19+16];
	add.s64 	%rd24, %rd23, %rd22;
	ld.global.f64 	%fd48, [%rd24];
	fma.rn.f64 	%fd49, %fd47, %fd48, %fd46;
	ld.global.f64 	%fd50, [%rd19+24];
	add.s64 	%rd25, %rd24, %rd22;
	ld.global.f64 	%fd51, [%rd25];
	fma.rn.f64 	%fd67, %fd50, %fd51, %fd49;
	add.s32 	%r44, %r44, 4;
$L__BB0_8:
	setp.eq.s32 	%p9, %r15, 0;
	@%p9 bra 	$L__BB0_13;
	setp.eq.s32 	%p10, %r15, 1;
	@%p10 bra 	$L__BB0_11;
	add.s32 	%r34, %r44, %r3;
	mul.wide.s32 	%rd26, %r34, 8;
	add.s64 	%rd27, %rd2, %rd26;
	ld.global.f64 	%fd53, [%rd27];
	mad.lo.s32 	%r35, %r44, %r23, %r30;
	mul.wide.s32 	%rd28, %r35, 8;
	add.s64 	%rd29, %rd1, %rd28;
	ld.global.f64 	%fd54, [%rd29];
	fma.rn.f64 	%fd55, %fd53, %fd54, %fd67;
	ld.global.f64 	%fd56, [%rd27+8];
	mul.wide.s32 	%rd30, %r23, 8;
	add.s64 	%rd31, %rd29, %rd30;
	ld.global.f64 	%fd57, [%rd31];
	fma.rn.f64 	%fd67, %fd56, %fd57, %fd55;
	add.s32 	%r44, %r44, 2;
$L__BB0_11:
	and.b32  	%r36, %r21, 1;
	setp.eq.b32 	%p11, %r36, 1;
	not.pred 	%p12, %p11;
	@%p12 bra 	$L__BB0_13;
	add.s32 	%r37, %r44, %r3;
	mul.wide.s32 	%rd32, %r37, 8;
	add.s64 	%rd33, %rd2, %rd32;
	ld.global.f64 	%fd58, [%rd33];
	mad.lo.s32 	%r38, %r44, %r23, %r30;
	mul.wide.s32 	%rd34, %r38, 8;
	add.s64 	%rd35, %rd1, %rd34;
	ld.global.f64 	%fd59, [%rd35];
	fma.rn.f64 	%fd67, %fd58, %fd59, %fd67;
$L__BB0_13:
	mad.lo.s32 	%r39, %r23, %r1, %r30;
	cvta.to.global.u64 	%rd36, %rd3;
	mul.wide.s32 	%rd37, %r39, 8;
	add.s64 	%rd38, %rd36, %rd37;
	st.global.f64 	[%rd38], %fd67;
$L__BB0_14:
	ret;

}


// ===== COMPILED SASS (sm_100) =====

	.target	sm_100

	.elftype	@"ET_EXEC"


//--------------------- .note.nv.tkinfo           --------------------------
	.section	.note.nv.tkinfo,"",@"SHT_NOTE"
	.sectionflags	@"SHF_NOTE_NV_TKINFO"
	.tkinfo
        /*0018*/ 	.word	0x00000002
        /*0030*/ 	.string	""
        /*0030*/ 	.string	"ptxas"
        /*0030*/ 	.string	"Cuda compilation tools, release 13.0, V13.0.88"
        /*0030*/ 	.string	"Build cuda_13.0.r13.0/compiler.36424714_0"
        /*0030*/ 	.string	"-arch sm_100 -m 64 "



//--------------------- .note.nv.cuinfo           --------------------------
	.section	.note.nv.cuinfo,"",@"SHT_NOTE"
	.sectionflags	@"SHF_NOTE_NV_CUINFO"
        /*0018*/ 	.short	0x0002
        /*001a*/ 	.short	0x0064
        /*001c*/ 	.short	0x0082
	.zero		2


//--------------------- .nv.info                  --------------------------
	.section	.nv.info,"",@"SHT_CUDA_INFO"
	.align	4


	//----- nvinfo : EIATTR_REGCOUNT
	.align		4
        /*0000*/ 	.byte	0x04, 0x2f
        /*0002*/ 	.short	(.L_1 - .L_0)
	.align		4
.L_0:
        /*0004*/ 	.word	index@(_Z14kernel_A_mul_BiiiPdS_S_)
        /*0008*/ 	.word	0x00000020


	//----- nvinfo : EIATTR_FRAME_SIZE
	.align		4
.L_1:
        /*000c*/ 	.byte	0x04, 0x11
        /*000e*/ 	.short	(.L_3 - .L_2)
	.align		4
.L_2:
        /*0010*/ 	.word	index@(_Z14kernel_A_mul_BiiiPdS_S_)
        /*0014*/ 	.word	0x00000000


	//----- nvinfo : EIATTR_MIN_STACK_SIZE
	.align		4
.L_3:
        /*0018*/ 	.byte	0x04, 0x12
        /*001a*/ 	.short	(.L_5 - .L_4)
	.align		4
.L_4:
        /*001c*/ 	.word	index@(_Z14kernel_A_mul_BiiiPdS_S_)
        /*0020*/ 	.word	0x00000000
.L_5:


//--------------------- .nv.compat                --------------------------
	.section	.nv.compat,"",@"SHT_CUDA_COMPAT_INFO"
	.align	4
        /*0000*/ 	.byte	0x02, 0x09, 0x00, 0x00, 0x02, 0x02, 0x01, 0x00, 0x02, 0x05, 0x05, 0x00, 0x03, 0x07, 0x01, 0x01
        /*0010*/ 	.byte	0x02, 0x03, 0x00, 0x00, 0x02, 0x06, 0x01, 0x00, 0x04, 0x0b, 0x08, 0x00, 0x01, 0x00, 0x00, 0x00
        /*0020*/ 	.byte	0x00, 0x00, 0x00, 0x00


//--------------------- .nv.info._Z14kernel_A_mul_BiiiPdS_S_ --------------------------
	.section	.nv.info._Z14kernel_A_mul_BiiiPdS_S_,"",@"SHT_CUDA_INFO"
	.sectionflags	@""
	.align	4


	//----- nvinfo : EIATTR_CUDA_API_VERSION
	.align		4
        /*0000*/ 	.byte	0x04, 0x37
        /*0002*/ 	.short	(.L_7 - .L_6)
.L_6:
        /*0004*/ 	.word	0x00000082


	//----- nvinfo : EIATTR_KPARAM_INFO
	.align		4
.L_7:
        /*0008*/ 	.byte	0x04, 0x17
        /*000a*/ 	.short	(.L_9 - .L_8)
.L_8:
        /*000c*/ 	.word	0x00000000
        /*0010*/ 	.short	0x0005
        /*0012*/ 	.short	0x0020
        /*0014*/ 	.byte	0x00, 0xf5, 0x21, 0x00


	//----- nvinfo : EIATTR_KPARAM_INFO
	.align		4
.L_9:
        /*0018*/ 	.byte	0x04, 0x17
        /*001a*/ 	.short	(.L_11 - .L_10)
.L_10:
        /*001c*/ 	.word	0x00000000
        /*0020*/ 	.short	0x0004
        /*0022*/ 	.short	0x0018
        /*0024*/ 	.byte	0x00, 0xf5, 0x21, 0x00


	//----- nvinfo : EIATTR_KPARAM_INFO
	.align		4
.L_11:
        /*0028*/ 	.byte	0x04, 0x17
        /*002a*/ 	.short	(.L_13 - .L_12)
.L_12:
        /*002c*/ 	.word	0x00000000
        /*0030*/ 	.short	0x0003
        /*0032*/ 	.short	0x0010
        /*0034*/ 	.byte	0x00, 0xf5, 0x21, 0x00


	//----- nvinfo : EIATTR_KPARAM_INFO
	.align		4
.L_13:
        /*0038*/ 	.byte	0x04, 0x17
        /*003a*/ 	.short	(.L_15 - .L_14)
.L_14:
        /*003c*/ 	.word	0x00000000
        /*0040*/ 	.short	0x0002
        /*0042*/ 	.short	0x0008
        /*0044*/ 	.byte	0x00, 0xf0, 0x11, 0x00


	//----- nvinfo : EIATTR_KPARAM_INFO
	.align		4
.L_15:
        /*0048*/ 	.byte	0x04, 0x17
        /*004a*/ 	.short	(.L_17 - .L_16)
.L_16:
        /*004c*/ 	.word	0x00000000
        /*0050*/ 	.short	0x0001
        /*0052*/ 	.short	0x0004
        /*0054*/ 	.byte	0x00, 0xf0, 0x11, 0x00


	//----- nvinfo : EIATTR_KPARAM_INFO
	.align		4
.L_17:
        /*0058*/ 	.byte	0x04, 0x17
        /*005a*/ 	.short	(.L_19 - .L_18)
.L_18:
        /*005c*/ 	.word	0x00000000
        /*0060*/ 	.short	0x0000
        /*0062*/ 	.short	0x0000
        /*0064*/ 	.byte	0x00, 0xf0, 0x11, 0x00


	//----- nvinfo : EIATTR_SPARSE_MMA_MASK
	.align		4
.L_19:
        /*0068*/ 	.byte	0x03, 0x50
        /*006a*/ 	.short	0x0000


	//----- nvinfo : EIATTR_MAXREG_COUNT
	.align		4
        /*006c*/ 	.byte	0x03, 0x1b
        /*006e*/ 	.short	0x00ff


	//----- nvinfo : EIATTR_MERCURY_ISA_VERSION
	.align		4
        /*0070*/ 	.byte	0x03, 0x5f
        /*0072*/ 	.short	0x0101


	//----- nvinfo : EIATTR_VRC_CTA_INIT_COUNT
	.align		4
        /*0074*/ 	.byte	0x02, 0x4a
	.zero		1
	.zero		1


	//----- nvinfo : EIATTR_EXIT_INSTR_OFFSETS
	.align		4
        /*0078*/ 	.byte	0x04, 0x1c
        /*007a*/ 	.short	(.L_21 - .L_20)


	//   ....[0]....
.L_20:
        /*007c*/ 	.word	0x000000c0


	//   ....[1]....
        /*0080*/ 	.word	0x00000800


	//----- nvinfo : EIATTR_CBANK_PARAM_SIZE
	.align		4
.L_21:
        /*0084*/ 	.byte	0x03, 0x19
        /*0086*/ 	.short	0x0028


	//----- nvinfo : EIATTR_PARAM_CBANK
	.align		4
        /*0088*/ 	.byte	0x04, 0x0a
        /*008a*/ 	.short	(.L_23 - .L_22)
	.align		4
.L_22:
        /*008c*/ 	.word	index@(.nv.constant0._Z14kernel_A_mul_BiiiPdS_S_)
        /*0090*/ 	.short	0x0380
        /*0092*/ 	.short	0x0028


	//----- nvinfo : EIATTR_SW_WAR
	.align		4
.L_23:
        /*0094*/ 	.byte	0x04, 0x36
        /*0096*/ 	.short	(.L_25 - .L_24)
.L_24:
        /*0098*/ 	.word	0x00000008
.L_25:


//--------------------- .nv.callgraph             --------------------------
	.section	.nv.callgraph,"",@"SHT_CUDA_CALLGRAPH"
	.align	4
	.sectionentsize	8
	.align		4
        /*0000*/ 	.word	0x00000000
	.align		4
        /*0004*/ 	.word	0xffffffff
	.align		4
        /*0008*/ 	.word	0x00000000
	.align		4
        /*000c*/ 	.word	0xfffffffe
	.align		4
        /*0010*/ 	.word	0x00000000
	.align		4
        /*0014*/ 	.word	0xfffffffd
	.align		4
        /*0018*/ 	.word	0x00000000
	.align		4
        /*001c*/ 	.word	0xfffffffc


//--------------------- .text._Z14kernel_A_mul_BiiiPdS_S_ --------------------------
	.section	.text._Z14kernel_A_mul_BiiiPdS_S_,"ax",@progbits
	.align	128
        .global         _Z14kernel_A_mul_BiiiPdS_S_
        .type           _Z14kernel_A_mul_BiiiPdS_S_,@function
        .size           _Z14kernel_A_mul_BiiiPdS_S_,(.L_x_5 - _Z14kernel_A_mul_BiiiPdS_S_)
        .other          _Z14kernel_A_mul_BiiiPdS_S_,@"STO_CUDA_ENTRY STV_DEFAULT"
_Z14kernel_A_mul_BiiiPdS_S_:
.text._Z14kernel_A_mul_BiiiPdS_S_:
[----:B------:R-:W-:Y:S01]  /*0000*/  LDC R1, c[0x0][0x37c] ;  /* 0x0000df00ff017b82 */ /* 0x000fe20000000800 */
[----:B------:R-:W0:Y:S01]  /*0010*/  S2R R0, SR_CTAID.Y ;  /* 0x0000000000007919 */ /* 0x000e220000002600 */
[----:B------:R-:W1:Y:S06]  /*0020*/  LDCU UR4, c[0x0][0x360] ;  /* 0x00006c00ff0477ac */ /* 0x000e6c0008000800 */
[----:B------:R-:W2:Y:S01]  /*0030*/  LDC.64 R4, c[0x0][0x380] ;  /* 0x0000e000ff047b82 */ /* 0x000ea20000000a00 */
[----:B------:R-:W0:Y:S01]  /*0040*/  S2R R7, SR_TID.Y ;  /* 0x0000000000077919 */ /* 0x000e220000002200 */
[----:B------:R-:W0:Y:S01]  /*0050*/  LDCU UR5, c[0x0][0x364] ;  /* 0x00006c80ff0577ac */ /* 0x000e220008000800 */
[----:B------:R-:W1:Y:S01]  /*0060*/  S2R R3, SR_CTAID.X ;  /* 0x0000000000037919 */ /* 0x000e620000002500 */
[----:B------:R-:W1:Y:S01]  /*0070*/  S2R R2, SR_TID.X ;  /* 0x0000000000027919 */ /* 0x000e620000002100 */
[----:B0-----:R-:W-:-:S05]  /*0080*/  IMAD R0, R0, UR5, R7 ;  /* 0x0000000500007c24 */ /* 0x001fca000f8e0207 */
[----:B--2---:R-:W-:Y:S01]  /*0090*/  ISETP.GE.AND P0, PT, R0, R5, PT ;  /* 0x000000050000720c */ /* 0x004fe20003f06270 */
[----:B-1----:R-:W-:-:S05]  /*00a0*/  IMAD R3, R3, UR4, R2 ;  /* 0x0000000403037c24 */ /* 0x002fca000f8e0202 */
[----:B------:R-:W-:-:S13]  /*00b0*/  ISETP.GE.OR P0, PT, R3, R4, P0 ;  /* 0x000000040300720c */ /* 0x000fda0000706670 */
[----:B------:R-:W-:Y:S05]  /*00c0*/  @P0 EXIT ;  /* 0x000000000000094d */ /* 0x000fea0003800000 */
[----:B------:R-:W0:Y:S01]  /*00d0*/  LDC R2, c[0x0][0x388] ;  /* 0x0000e200ff027b82 */ /* 0x000e220000000800 */
[----:B------:R-:W1:Y:S01]  /*00e0*/  LDCU.64 UR4, c[0x0][0x358] ;  /* 0x00006b00ff0477ac */ /* 0x000e620008000a00 */
[----:B------:R-:W-:Y:S02]  /*00f0*/  CS2R R12, SRZ ;  /* 0x00000000000c7805 */ /* 0x000fe4000001ff00 */
[----:B0-----:R-:W-:-:S13]  /*0100*/  ISETP.GE.AND P0, PT, R2, 0x1, PT ;  /* 0x000000010200780c */ /* 0x001fda0003f06270 */
[----:B-1----:R-:W-:Y:S05]  /*0110*/  @!P0 BRA `(.L_x_0) ;  /* 0x0000000400a88947 */ /* 0x002fea0003800000 */
[C---:B------:R-:W-:Y:S01]  /*0120*/  ISETP.GE.U32.AND P1, PT, R2.reuse, 0x8, PT ;  /* 0x000000080200780c */ /* 0x040fe20003f26070 */
[----:B------:R-:W-:Y:S01]  /*0130*/  HFMA2 R24, -RZ, RZ, 0, 0 ;  /* 0x00000000ff187431 */ /* 0x000fe200000001ff */
[----:B------:R-:W-:Y:S01]  /*0140*/  LOP3.LUT R6, R2, 0x7, RZ, 0xc0, !PT ;  /* 0x0000000702067812 */ /* 0x000fe200078ec0ff */
[----:B------:R-:W-:Y:S01]  /*0150*/  IMAD R7, R3, R2, RZ ;  /* 0x0000000203077224 */ /* 0x000fe200078e02ff */
[----:B------:R-:W-:Y:S02]  /*0160*/  CS2R R12, SRZ ;  /* 0x00000000000c7805 */ /* 0x000fe4000001ff00 */
[----:B------:R-:W-:-:S07]  /*0170*/  ISETP.NE.AND P0, PT, R6, RZ, PT ;  /* 0x000000ff0600720c */ /* 0x000fce0003f05270 */
[----:B------:R-:W-:Y:S06]  /*0180*/  @!P1 BRA `(.L_x_1) ;  /* 0x0000000000b49947 */ /* 0x000fec0003800000 */
[----:B------:R-:W-:Y:S02]  /*0190*/  LOP3.LUT R24, R2, 0x7ffffff8, RZ, 0xc0, !PT ;  /* 0x7ffffff802187812 */ /* 0x000fe400078ec0ff */
[----:B------:R-:W-:Y:S02]  /*01a0*/  CS2R R12, SRZ ;  /* 0x00000000000c7805 */ /* 0x000fe4000001ff00 */
[----:B------:R-:W-:Y:S02]  /*01b0*/  MOV R4, R7 ;  /* 0x0000000700047202 */ /* 0x000fe40000000f00 */
[----:B------:R-:W-:Y:S02]  /*01c0*/  MOV R26, R0 ;  /* 0x00000000001a7202 */ /* 0x000fe40000000f00 */
[----:B------:R-:W-:-:S07]  /*01d0*/  IADD3 R25, PT, PT, -R24, RZ, RZ ;  /* 0x000000ff18197210 */ /* 0x000fce0007ffe1ff */
.L_x_2:
[----:B------:R-:W0:Y:S08]  /*01e0*/  LDC.64 R22, c[0x0][0x398] ;  /* 0x0000e600ff167b82 */ /* 0x000e300000000a00 */
[----:B------:R-:W1:Y:S01]  /*01f0*/  LDC.64 R18, c[0x0][0x3a0] ;  /* 0x0000e800ff127b82 */ /* 0x000e620000000a00 */
[----:B0-----:R-:W-:-:S05]  /*0200*/  IMAD.WIDE R22, R4, 0x8, R22 ;  /* 0x0000000804167825 */ /* 0x001fca00078e0216 */
[----:B------:R-:W2:Y:S01]  /*0210*/  LDG.E.64 R10, desc[UR4][R22.64] ;  /* 0x00000004160a7981 */ /* 0x000ea2000c1e1b00 */
[----:B-1----:R-:W-:-:S03]  /*0220*/  IMAD.WIDE R18, R26, 0x8, R18 ;  /* 0x000000081a127825 */ /* 0x002fc600078e0212 */
[----:B------:R-:W3:Y:S04]  /*0230*/  LDG.E.64 R8, desc[UR4][R22.64+0x8] ;  /* 0x0000080416087981 */ /* 0x000ee8000c1e1b00 */
[----:B------:R-:W2:Y:S01]  /*0240*/  LDG.E.64 R16, desc[UR4][R18.64] ;  /* 0x0000000412107981 */ /* 0x000ea2000c1e1b00 */
[----:B------:R-:W-:-:S05]  /*0250*/  IMAD.WIDE R28, R5, 0x8, R18 ;  /* 0x00000008051c7825 */ /* 0x000fca00078e0212 */
[----:B------:R-:W3:Y:S01]  /*0260*/  LDG.E.64 R14, desc[UR4][R28.64] ;  /* 0x000000041c0e7981 */ /* 0x000ee2000c1e1b00 */
[----:B------:R-:W-:Y:S01]  /*0270*/  IMAD.WIDE R20, R5, 0x8, R28 ;  /* 0x0000000805147825 */ /* 0x000fe200078e021c */
[----:B--2---:R-:W-:Y:S02]  /*0280*/  DFMA R16, R10, R16, R12 ;  /* 0x000000100a10722b */ /* 0x004fe4000000000c */
[----:B------:R-:W2:Y:S04]  /*0290*/  LDG.E.64 R12, desc[UR4][R22.64+0x10] ;  /* 0x00001004160c7981 */ /* 0x000ea8000c1e1b00 */
[----:B------:R0:W2:Y:S02]  /*02a0*/  LDG.E.64 R10, desc[UR4][R20.64] ;  /* 0x00000004140a7981 */ /* 0x0000a4000c1e1b00 */
[----:B---3--:R-:W-:-:S02]  /*02b0*/  DFMA R14, R8, R14, R16 ;  /* 0x0000000e080e722b */ /* 0x008fc40000000010 */
[----:B------:R-:W3:Y:S01]  /*02c0*/  LDG.E.64 R8, desc[UR4][R22.64+0x18] ;  /* 0x0000180416087981 */ /* 0x000ee2000c1e1b00 */
[----:B0-----:R-:W-:-:S05]  /*02d0*/  IMAD.WIDE R20, R5, 0x8, R20 ;  /* 0x0000000805147825 */ /* 0x001fca00078e0214 */
[----:B------:R-:W3:Y:S01]  /*02e0*/  LDG.E.64 R16, desc[UR4][R20.64] ;  /* 0x0000000414107981 */ /* 0x000ee2000c1e1b00 */
[C---:B------:R-:W-:Y:S01]  /*02f0*/  IMAD.WIDE R18, R5.reuse, 0x8, R20 ;  /* 0x0000000805127825 */ /* 0x040fe200078e0214 */
[----:B--2---:R-:W-:Y:S02]  /*0300*/  DFMA R10, R12, R10, R14 ;  /* 0x0000000a0c0a722b */ /* 0x004fe4000000000e */
[----:B------:R-:W2:Y:S04]  /*0310*/  LDG.E.64 R20, desc[UR4][R22.64+0x38] ;  /* 0x0000380416147981 */ /* 0x000ea8000c1e1b00 */
[----:B------:R-:W4:Y:S04]  /*0320*/  LDG.E.64 R14, desc[UR4][R22.64+0x20] ;  /* 0x00002004160e7981 */ /* 0x000f28000c1e1b00 */
[----:B------:R-:W4:Y:S01]  /*0330*/  LDG.E.64 R12, desc[UR4][R18.64] ;  /* 0x00000004120c7981 */ /* 0x000f22000c1e1b00 */
[----:B------:R-:W-:Y:S01]  /*0340*/  IMAD.WIDE R28, R5, 0x8, R18 ;  /* 0x00000008051c7825 */ /* 0x000fe200078e0212 */
[----:B---3--:R-:W-:-:S02]  /*0350*/  DFMA R16, R8, R16, R10 ;  /* 0x000000100810722b */ /* 0x008fc4000000000a */
[----:B------:R-:W3:Y:S04]  /*0360*/  LDG.E.64 R8, desc[UR4][R22.64+0x28] ;  /* 0x0000280416087981 */ /* 0x000ee8000c1e1b00 */
[----:B------:R0:W3:Y:S02]  /*0370*/  LDG.E.64 R10, desc[UR4][R28.64] ;  /* 0x000000041c0a7981 */ /* 0x0000e4000c1e1b00 */
[----:B0-----:R-:W-:-:S04]  /*0380*/  IMAD.WIDE R28, R5, 0x8, R28 ;  /* 0x00000008051c7825 */ /* 0x001fc800078e021c */
[----:B------:R-:W-:-:S06]  /*0390*/  IMAD.WIDE R18, R5, 0x8, R28 ;  /* 0x0000000805127825 */ /* 0x000fcc00078e021c */
[----:B------:R-:W2:Y:S01]  /*03a0*/  LDG.E.64 R18, desc[UR4][R18.64] ;  /* 0x0000000412127981 */ /* 0x000ea2000c1e1b00 */
[----:B----4-:R-:W-:-:S03]  /*03b0*/  DFMA R12, R14, R12, R16 ;  /* 0x0000000c0e0c722b */ /* 0x010fc60000000010 */
[----:B------:R-:W4:Y:S04]  /*03c0*/  LDG.E.64 R14, desc[UR4][R22.64+0x30] ;  /* 0x00003004160e7981 */ /* 0x000f28000c1e1b00 */
[----:B------:R-:W4:Y:S01]  /*03d0*/  LDG.E.64 R16, desc[UR4][R28.64] ;  /* 0x000000041c107981 */ /* 0x000f22000c1e1b00 */
[----:B------:R-:W-:Y:S01]  /*03e0*/  IADD3 R25, PT, PT, R25, 0x8, RZ ;  /* 0x0000000819197810 */ /* 0x000fe20007ffe0ff */
[----:B---3--:R-:W-:-:S03]  /*03f0*/  DFMA R8, R8, R10, R12 ;  /* 0x0000000a0808722b */ /* 0x008fc6000000000c */
[----:B------:R-:W-:Y:S02]  /*0400*/  ISETP.NE.AND P1, PT, R25, RZ, PT ;  /* 0x000000ff1900720c */ /* 0x000fe40003f25270 */
[----:B------:R-:W-:Y:S02]  /*0410*/  IADD3 R4, PT, PT, R4, 0x8, RZ ;  /* 0x0000000804047810 */ /* 0x000fe40007ffe0ff */
[----:B------:R-:W-:Y:S01]  /*0420*/  LEA R26, R5, R26, 0x3 ;  /* 0x0000001a051a7211 */ /* 0x000fe200078e18ff */
[----:B----4-:R-:W-:-:S08]  /*0430*/  DFMA R8, R14, R16, R8 ;  /* 0x000000100e08722b */ /* 0x010fd00000000008 */
[----:B--2---:R-:W-:Y:S01]  /*0440*/  DFMA R12, R20, R18, R8 ;  /* 0x00000012140c722b */ /* 0x004fe20000000008 */
[----:B------:R-:W-:Y:S10]  /*0450*/  @P1 BRA `(.L_x_2) ;  /* 0xfffffffc00601947 */ /* 0x000ff4000383ffff */
.L_x_1:
[----:B------:R-:W-:Y:S05]  /*0460*/  @!P0 BRA `(.L_x_0) ;  /* 0x0000000000d48947 */ /* 0x000fea0003800000 */
[----:B------:R-:W-:Y:S02]  /*0470*/  ISETP.GE.U32.AND P0, PT, R6, 0x4, PT ;  /* 0x000000040600780c */ /* 0x000fe40003f06070 */
[----:B------:R-:W-:-:S04]  /*0480*/  LOP3.LUT R4, R2, 0x3, RZ, 0xc0, !PT ;  /* 0x0000000302047812 */ /* 0x000fc800078ec0ff */
[----:B------:R-:W-:-:S07]  /*0490*/  ISETP.NE.AND P1, PT, R4, RZ, PT ;  /* 0x000000ff0400720c */ /* 0x000fce0003f25270 */
[----:B------:R-:W-:Y:S06]  /*04a0*/  @!P0 BRA `(.L_x_3) ;  /* 0x0000000000588947 */ /* 0x000fec0003800000 */
[----:B------:R-:W0:Y:S01]  /*04b0*/  LDC.64 R28, c[0x0][0x398] ;  /* 0x0000e600ff1c7b82 */ /* 0x000e220000000a00 */
[----:B------:R-:W-:Y:S01]  /*04c0*/  IADD3 R9, PT, PT, R7, R24, RZ ;  /* 0x0000001807097210 */ /* 0x000fe20007ffe0ff */
[----:B------:R-:W-:-:S06]  /*04d0*/  IMAD R15, R24, R5, R0 ;  /* 0x00000005180f7224 */ /* 0x000fcc00078e0200 */
[----:B------:R-:W1:Y:S01]  /*04e0*/  LDC.64 R10, c[0x0][0x3a0] ;  /* 0x0000e800ff0a7b82 */ /* 0x000e620000000a00 */
[----:B0-----:R-:W-:-:S05]  /*04f0*/  IMAD.WIDE R28, R9, 0x8, R28 ;  /* 0x00000008091c7825 */ /* 0x001fca00078e021c */
[----:B------:R-:W2:Y:S01]  /*0500*/  LDG.E.64 R26, desc[UR4][R28.64] ;  /* 0x000000041c1a7981 */ /* 0x000ea2000c1e1b00 */
[----:B-1----:R-:W-:-:S05]  /*0510*/  IMAD.WIDE R10, R15, 0x8, R10 ;  /* 0x000000080f0a7825 */ /* 0x002fca00078e020a */
[----:B------:R-:W2:Y:S01]  /*0520*/  LDG.E.64 R8, desc[UR4][R10.64] ;  /* 0x000000040a087981 */ /* 0x000ea2000c1e1b00 */
[----:B------:R-:W-:-:S05]  /*0530*/  IMAD.WIDE R16, R5, 0x8, R10 ;  /* 0x0000000805107825 */ /* 0x000fca00078e020a */
[----:B------:R-:W3:Y:S01]  /*0540*/  LDG.E.64 R14, desc[UR4][R16.64] ;  /* 0x00000004100e7981 */ /* 0x000ee2000c1e1b00 */
[----:B------:R-:W-:-:S03]  /*0550*/  IMAD.WIDE R20, R5, 0x8, R16 ;  /* 0x0000000805147825 */ /* 0x000fc600078e0210 */
[----:B------:R-:W3:Y:S04]  /*0560*/  LDG.E.64 R10, desc[UR4][R28.64+0x8] ;  /* 0x000008041c0a7981 */ /* 0x000ee8000c1e1b00 */
[----:B------:R-:W4:Y:S01]  /*0570*/  LDG.E.64 R18, desc[UR4][R20.64] ;  /* 0x0000000414127981 */ /* 0x000f22000c1e1b00 */
[----:B------:R-:W-:-:S03]  /*0580*/  IMAD.WIDE R22, R5, 0x8, R20 ;  /* 0x0000000805167825 */ /* 0x000fc600078e0214 */
[----:B------:R-:W4:Y:S04]  /*0590*/  LDG.E.64 R16, desc[UR4][R28.64+0x10] ;  /* 0x000010041c107981 */ /* 0x000f28000c1e1b00 */
[----:B------:R-:W5:Y:S04]  /*05a0*/  LDG.E.64 R22, desc[UR4][R22.64] ;  /* 0x0000000416167981 */ /* 0x000f68000c1e1b00 */
[----:B------:R-:W5:Y:S01]  /*05b0*/  LDG.E.64 R20, desc[UR4][R28.64+0x18] ;  /* 0x000018041c147981 */ /* 0x000f62000c1e1b00 */
[----:B------:R-:W-:Y:S01]  /*05c0*/  IADD3 R24, PT, PT, R24, 0x4, RZ ;  /* 0x0000000418187810 */ /* 0x000fe20007ffe0ff */
[----:B--2---:R-:W-:-:S08]  /*05d0*/  DFMA R8, R26, R8, R12 ;  /* 0x000000081a08722b */ /* 0x004fd0000000000c */
[----:B---3--:R-:W-:-:S08]  /*05e0*/  DFMA R8, R10, R14, R8 ;  /* 0x0000000e0a08722b */ /* 0x008fd00000000008 */
[----:B----4-:R-:W-:-:S08]  /*05f0*/  DFMA R8, R16, R18, R8 ;  /* 0x000000121008722b */ /* 0x010fd00000000008 */
[----:B-----5:R-:W-:-:S11]  /*0600*/  DFMA R12, R20, R22, R8 ;  /* 0x00000016140c722b */ /* 0x020fd60000000008 */
.L_x_3:
[----:B------:R-:W-:Y:S05]  /*0610*/  @!P1 BRA `(.L_x_0) ;  /* 0x0000000000689947 */ /* 0x000fea0003800000 */
[----:B------:R-:W-:Y:S02]  /*0620*/  ISETP.NE.AND P0, PT, R4, 0x1, PT ;  /* 0x000000010400780c */ /* 0x000fe40003f05270 */
[----:B------:R-:W-:-:S04]  /*0630*/  LOP3.LUT R2, R2, 0x1, RZ, 0xc0, !PT ;  /* 0x0000000102027812 */ /* 0x000fc800078ec0ff */
[----:B------:R-:W-:-:S07]  /*0640*/  ISETP.NE.U32.AND P1, PT, R2, 0x1, PT ;  /* 0x000000010200780c */ /* 0x000fce0003f25070 */
[----:B------:R-:W0:Y:S01]  /*0650*/  @P0 LDC.64 R20, c[0x0][0x398] ;  /* 0x0000e600ff140b82 */ /* 0x000e220000000a00 */
[----:B------:R-:W-:Y:S01]  /*0660*/  @P0 IADD3 R11, PT, PT, R7, R24, RZ ;  /* 0x00000018070b0210 */ /* 0x000fe20007ffe0ff */
[----:B------:R-:W-:-:S06]  /*0670*/  @P0 IMAD R23, R24, R5, R0 ;  /* 0x0000000518170224 */ /* 0x000fcc00078e0200 */
[----:B------:R-:W1:Y:S08]  /*0680*/  @P0 LDC.64 R8, c[0x0][0x3a0] ;  /* 0x0000e800ff080b82 */ /* 0x000e700000000a00 */
[----:B------:R-:W2:Y:S08]  /*0690*/  @!P1 LDC.64 R16, c[0x0][0x398] ;  /* 0x0000e600ff109b82 */ /* 0x000eb00000000a00 */
[----:B------:R-:W3:Y:S01]  /*06a0*/  @!P1 LDC.64 R14, c[0x0][0x3a0] ;  /* 0x0000e800ff0e9b82 */ /* 0x000ee20000000a00 */
[----:B0-----:R-:W-:Y:S01]  /*06b0*/  @P0 IMAD.WIDE R20, R11, 0x8, R20 ;  /* 0x000000080b140825 */ /* 0x001fe200078e0214 */
[----:B------:R-:W-:-:S04]  /*06c0*/  @P0 IADD3 R24, PT, PT, R24, 0x2, RZ ;  /* 0x0000000218180810 */ /* 0x000fc80007ffe0ff */
[----:B------:R-:W4:Y:S01]  /*06d0*/  @P0 LDG.E.64 R10, desc[UR4][R20.64] ;  /* 0x00000004140a0981 */ /* 0x000f22000c1e1b00 */
[----:B-1----:R-:W-:-:S05]  /*06e0*/  @P0 IMAD.WIDE R22, R23, 0x8, R8 ;  /* 0x0000000817160825 */ /* 0x002fca00078e0208 */
[----:B------:R-:W4:Y:S01]  /*06f0*/  @P0 LDG.E.64 R8, desc[UR4][R22.64] ;  /* 0x0000000416080981 */ /* 0x000f22000c1e1b00 */
[----:B------:R-:W-:Y:S01]  /*0700*/  @P0 IMAD.WIDE R18, R5, 0x8, R22 ;  /* 0x0000000805120825 */ /* 0x000fe200078e0216 */
[----:B------:R-:W-:Y:S02]  /*0710*/  @!P1 IADD3 R25, PT, PT, R7, R24, RZ ;  /* 0x0000001807199210 */ /* 0x000fe40007ffe0ff */
[----:B------:R-:W5:Y:S01]  /*0720*/  @P0 LDG.E.64 R6, desc[UR4][R20.64+0x8] ;  /* 0x0000080414060981 */ /* 0x000f62000c1e1b00 */
[----:B------:R-:W-:-:S03]  /*0730*/  @!P1 IMAD R27, R24, R5, R0 ;  /* 0x00000005181b9224 */ /* 0x000fc600078e0200 */
[----:B------:R-:W5:Y:S01]  /*0740*/  @P0 LDG.E.64 R18, desc[UR4][R18.64] ;  /* 0x0000000412120981 */ /* 0x000f62000c1e1b00 */
[----:B--2---:R-:W-:-:S04]  /*0750*/  @!P1 IMAD.WIDE R16, R25, 0x8, R16 ;  /* 0x0000000819109825 */ /* 0x004fc800078e0210 */
[----:B---3--:R-:W-:Y:S02]  /*0760*/  @!P1 IMAD.WIDE R14, R27, 0x8, R14 ;  /* 0x000000081b0e9825 */ /* 0x008fe400078e020e */
[----:B------:R-:W2:Y:S04]  /*0770*/  @!P1 LDG.E.64 R16, desc[UR4][R16.64] ;  /* 0x0000000410109981 */ /* 0x000ea8000c1e1b00 */
[----:B------:R-:W2:Y:S01]  /*0780*/  @!P1 LDG.E.64 R14, desc[UR4][R14.64] ;  /* 0x000000040e0e9981 */ /* 0x000ea2000c1e1b00 */
[----:B----4-:R-:W-:-:S08]  /*0790*/  @P0 DFMA R8, R10, R8, R12 ;  /* 0x000000080a08022b */ /* 0x010fd0000000000c */
[----:B-----5:R-:W-:-:S08]  /*07a0*/  @P0 DFMA R12, R6, R18, R8 ;  /* 0x00000012060c022b */ /* 0x020fd00000000008 */
[----:B--2---:R-:W-:-:S11]  /*07b0*/  @!P1 DFMA R12, R16, R14, R12 ;  /* 0x0000000e100c922b */ /* 0x004fd6000000000c */
.L_x_0:
[----:B------:R-:W0:Y:S01]  /*07c0*/  LDC.64 R6, c[0x0][0x390] ;  /* 0x0000e400ff067b82 */ /* 0x000e220000000a00 */
[----:B------:R-:W-:-:S04]  /*07d0*/  IMAD R3, R3, R5, R0 ;  /* 0x0000000503037224 */ /* 0x000fc800078e0200 */
[----:B0-----:R-:W-:-:S05]  /*07e0*/  IMAD.WIDE R2, R3, 0x8, R6 ;  /* 0x0000000803027825 */ /* 0x001fca00078e0206 */
[----:B------:R-:W-:Y:S01]  /*07f0*/  STG.E.64 desc[UR4][R2.64], R12 ;  /* 0x0000000c02007986 */ /* 0x000fe2000c101b04 */
[----:B------:R-:W-:Y:S05]  /*0800*/  EXIT ;  /* 0x000000000000794d */ /* 0x000fea0003800000 */
.L_x_4:
[----:B------:R-:W-:-:S00]  /*0810*/  BRA `(.L_x_4) ;  /* 0xfffffffc00fc7947 */ /* 0x000fc0000383ffff */
[----:B------:R-:W-:-:S00]  /*0820*/  NOP ;  /* 0x0000000000007918 */ /* 0x000fc00000000000 */
        /* <DEDUP_REMOVED lines=13> */
.L_x_5:


//--------------------- .nv.shared.reserved.0     --------------------------
	.section	.nv.shared.reserved.0,"aw",@nobits
	.weak		__nv_reservedSMEM_offset_0_alias
	.size		__nv_reservedSMEM_offset_0_alias, 0, 64
	.other		__nv_reservedSMEM_offset_0_alias,@"STO_CUDA_RESERVED_SHARED STV_DEFAULT"
__nv_reservedSMEM_offset_0_alias:
	.zero		0
	.zero		64


//--------------------- .nv.constant0._Z14kernel_A_mul_BiiiPdS_S_ --------------------------
	.section	.nv.constant0._Z14kernel_A_mul_BiiiPdS_S_,"a",@progbits
	.sectionflags	@""
	.align	4
.nv.constant0._Z14kernel_A_mul_BiiiPdS_S_:
	.zero		936


//--------------------- SYMBOLS --------------------------

	.type		.nv.reservedSmem.offset0,@object
	.size		.nv.reservedSmem.offset0,0x4
